//
// Generated by NVIDIA NVVM Compiler
//
// Compiler Build ID: CL-36424714
// Cuda compilation tools, release 13.0, V13.0.88
// Based on NVVM 20.0.0
//

.version 9.0
.target sm_100
.address_size 64

	// .globl	_Z7modularPiS_S_
.func  (.param .b64 func_retval0) __internal_accurate_pow
(
	.param .b64 __internal_accurate_pow_param_0,
	.param .b64 __internal_accurate_pow_param_1
)
;

.visible .entry _Z7modularPiS_S_(
	.param .u64 .ptr .align 1 _Z7modularPiS_S__param_0,
	.param .u64 .ptr .align 1 _Z7modularPiS_S__param_1,
	.param .u64 .ptr .align 1 _Z7modularPiS_S__param_2
)
{
	.reg .b32 	%r<5>;
	.reg .b64 	%rd<11>;

	ld.param.u64 	%rd1, [_Z7modularPiS_S__param_0];
	ld.param.u64 	%rd2, [_Z7modularPiS_S__param_1];
	ld.param.u64 	%rd3, [_Z7modularPiS_S__param_2];
	cvta.to.global.u64 	%rd4, %rd3;
	cvta.to.global.u64 	%rd5, %rd2;
	cvta.to.global.u64 	%rd6, %rd1;
	mov.u32 	%r1, %tid.x;
	mul.wide.u32 	%rd7, %r1, 4;
	add.s64 	%rd8, %rd6, %rd7;
	ld.global.u32 	%r2, [%rd8];
	add.s64 	%rd9, %rd5, %rd7;
	ld.global.u32 	%r3, [%rd9];
	rem.s32 	%r4, %r2, %r3;
	add.s64 	%rd10, %rd4, %rd7;
	st.global.u32 	[%rd10], %r4;
	ret;

}
	// .globl	_Z14exponentiationPiS_S_
.visible .entry _Z14exponentiationPiS_S_(
	.param .u64 .ptr .align 1 _Z14exponentiationPiS_S__param_0,
	.param .u64 .ptr .align 1 _Z14exponentiationPiS_S__param_1,
	.param .u64 .ptr .align 1 _Z14exponentiationPiS_S__param_2
)
{
	.reg .pred 	%p<9>;
	.reg .b32 	%r<15>;
	.reg .b64 	%rd<15>;
	.reg .b64 	%fd<15>;

	ld.param.u64 	%rd3, [_Z14exponentiationPiS_S__param_0];
	ld.param.u64 	%rd4, [_Z14exponentiationPiS_S__param_1];
	ld.param.u64 	%rd2, [_Z14exponentiationPiS_S__param_2];
	cvta.to.global.u64 	%rd5, %rd4;
	cvta.to.global.u64 	%rd6, %rd3;
	mov.u32 	%r1, %tid.x;
	mul.wide.u32 	%rd7, %r1, 4;
	add.s64 	%rd8, %rd6, %rd7;
	ld.global.u32 	%r2, [%rd8];
	add.s64 	%rd9, %rd5, %rd7;
	ld.global.u32 	%r3, [%rd9];
	cvt.rn.f64.s32 	%fd5, %r2;
	cvt.rn.f64.s32 	%fd1, %r3;
	{
	.reg .b32 %temp; 
	mov.b64 	{%temp, %r4}, %fd5;
	}
	{
	.reg .b32 %temp; 
	mov.b64 	{%temp, %r5}, %fd1;
	}
	shr.u32 	%r6, %r5, 20;
	and.b32  	%r7, %r6, 2047;
	add.s32 	%r8, %r7, -1012;
	mov.b64 	%rd10, %fd1;
	shl.b64 	%rd11, %rd10, %r8;
	setp.eq.s64 	%p1, %rd11, -9223372036854775808;
	abs.f64 	%fd6, %fd5;
	{ // callseq 0, 0
	.param .b64 param0;
	st.param.f64 	[param0], %fd6;
	.param .b64 param1;
	st.param.f64 	[param1], %fd1;
	.param .b64 retval0;
	call.uni (retval0), 
	__internal_accurate_pow, 
	(
	param0, 
	param1
	);
	ld.param.f64 	%fd7, [retval0];
	} // callseq 0
	setp.lt.s32 	%p2, %r4, 0;
	neg.f64 	%fd9, %fd7;
	selp.f64 	%fd10, %fd9, %fd7, %p1;
	selp.f64 	%fd14, %fd10, %fd7, %p2;
	setp.ne.s32 	%p3, %r2, 0;
	@%p3 bra 	$L__BB1_2;
	setp.eq.s64 	%p4, %rd11, -9223372036854775808;
	abs.f64 	%fd11, %fd1;
	setp.neu.f64 	%p5, %fd11, 0d3FE0000000000000;
	selp.b32 	%r9, %r4, 0, %p4;
	selp.b32 	%r10, %r9, 0, %p5;
	setp.lt.s32 	%p6, %r5, 0;
	or.b32  	%r11, %r10, 2146435072;
	selp.b32 	%r12, %r11, %r10, %p6;
	mov.b32 	%r13, 0;
	mov.b64 	%fd14, {%r13, %r12};
$L__BB1_2:
	cvta.to.global.u64 	%rd12, %rd2;
	setp.eq.s32 	%p7, %r2, 1;
	setp.eq.s32 	%p8, %r3, 0;
	selp.f64 	%fd12, 0d3FF0000000000000, %fd14, %p8;
	selp.f64 	%fd13, 0d3FF0000000000000, %fd12, %p7;
	cvt.rzi.s32.f64 	%r14, %fd13;
	add.s64 	%rd14, %rd12, %rd7;
	st.global.u32 	[%rd14], %r14;
	ret;

}
.func  (.param .b64 func_retval0) __internal_accurate_pow(
	.param .b64 __internal_accurate_pow_param_0,
	.param .b64 __internal_accurate_pow_param_1
)
{
	.reg .pred 	%p<8>;
	.reg .b32 	%r<49>;
	.reg .b32 	%f<3>;
	.reg .b64 	%fd<109>;

	ld.param.f64 	%fd10, [__internal_accurate_pow_param_0];
	ld.param.f64 	%fd11, [__internal_accurate_pow_param_1];
	{
	.reg .b32 %temp; 
	mov.b64 	{%temp, %r46}, %fd10;
	}
	{
	.reg .b32 %temp; 
	mov.b64 	{%r45, %temp}, %fd10;
	}
	shr.u32 	%r47, %r46, 20;
	setp.gt.u32 	%p1, %r46, 1048575;
	@%p1 bra 	$L__BB2_2;
	mul.f64 	%fd12, %fd10, 0d4350000000000000;
	{
	.reg .b32 %temp; 
	mov.b64 	{%temp, %r46}, %fd12;
	}
	{
	.reg .b32 %temp; 
	mov.b64 	{%r45, %temp}, %fd12;
	}
	shr.u32 	%r16, %r46, 20;
	add.s32 	%r47, %r16, -54;
$L__BB2_2:
	add.s32 	%r48, %r47, -1023;
	and.b32  	%r17, %r46, -2146435073;
	or.b32  	%r18, %r17, 1072693248;
	mov.b64 	%fd107, {%r45, %r18};
	setp.lt.u32 	%p2, %r18, 1073127583;
	@%p2 bra 	$L__BB2_4;
	{
	.reg .b32 %temp; 
	mov.b64 	{%r19, %temp}, %fd107;
	}
	{
	.reg .b32 %temp; 
	mov.b64 	{%temp, %r20}, %fd107;
	}
	add.s32 	%r21, %r20, -1048576;
	mov.b64 	%fd107, {%r19, %r21};
	add.s32 	%r48, %r47, -1022;
$L__BB2_4:
	add.f64 	%fd13, %fd107, 0dBFF0000000000000;
	add.f64 	%fd14, %fd107, 0d3FF0000000000000;
	rcp.approx.ftz.f64 	%fd15, %fd14;
	neg.f64 	%fd16, %fd14;
	fma.rn.f64 	%fd17, %fd16, %fd15, 0d3FF0000000000000;
	fma.rn.f64 	%fd18, %fd17, %fd17, %fd17;
	fma.rn.f64 	%fd19, %fd18, %fd15, %fd15;
	mul.f64 	%fd20, %fd13, %fd19;
	fma.rn.f64 	%fd21, %fd13, %fd19, %fd20;
	mul.f64 	%fd22, %fd21, %fd21;
	fma.rn.f64 	%fd23, %fd22, 0d3EB0F5FF7D2CAFE2, 0d3ED0F5D241AD3B5A;
	fma.rn.f64 	%fd24, %fd23, %fd22, 0d3EF3B20A75488A3F;
	fma.rn.f64 	%fd25, %fd24, %fd22, 0d3F1745CDE4FAECD5;
	fma.rn.f64 	%fd26, %fd25, %fd22, 0d3F3C71C7258A578B;
	fma.rn.f64 	%fd27, %fd26, %fd22, 0d3F6249249242B910;
	fma.rn.f64 	%fd28, %fd27, %fd22, 0d3F89999999999DFB;
	sub.f64 	%fd29, %fd13, %fd21;
	add.f64 	%fd30, %fd29, %fd29;
	neg.f64 	%fd31, %fd21;
	fma.rn.f64 	%fd32, %fd31, %fd13, %fd30;
	mul.f64 	%fd33, %fd19, %fd32;
	fma.rn.f64 	%fd34, %fd22, %fd28, 0d3FB5555555555555;
	mov.f64 	%fd35, 0d3FB5555555555555;
	sub.f64 	%fd36, %fd35, %fd34;
	fma.rn.f64 	%fd37, %fd22, %fd28, %fd36;
	add.f64 	%fd38, %fd37, 0dBC46A4CB00B9E7B0;
	add.f64 	%fd39, %fd34, %fd38;
	sub.f64 	%fd40, %fd34, %fd39;
	add.f64 	%fd41, %fd38, %fd40;
	mul.rn.f64 	%fd42, %fd21, %fd21;
	neg.f64 	%fd43, %fd42;
	fma.rn.f64 	%fd44, %fd21, %fd21, %fd43;
	{
	.reg .b32 %temp; 
	mov.b64 	{%r22, %temp}, %fd33;
	}
	{
	.reg .b32 %temp; 
	mov.b64 	{%temp, %r23}, %fd33;
	}
	add.s32 	%r24, %r23, 1048576;
	mov.b64 	%fd45, {%r22, %r24};
	fma.rn.f64 	%fd46, %fd21, %fd45, %fd44;
	mul.rn.f64 	%fd47, %fd42, %fd21;
	neg.f64 	%fd48, %fd47;
	fma.rn.f64 	%fd49, %fd42, %fd21, %fd48;
	fma.rn.f64 	%fd50, %fd42, %fd33, %fd49;
	fma.rn.f64 	%fd51, %fd46, %fd21, %fd50;
	mul.rn.f64 	%fd52, %fd39, %fd47;
	neg.f64 	%fd53, %fd52;
	fma.rn.f64 	%fd54, %fd39, %fd47, %fd53;
	fma.rn.f64 	%fd55, %fd39, %fd51, %fd54;
	fma.rn.f64 	%fd56, %fd41, %fd47, %fd55;
	add.f64 	%fd57, %fd52, %fd56;
	sub.f64 	%fd58, %fd52, %fd57;
	add.f64 	%fd59, %fd56, %fd58;
	add.f64 	%fd60, %fd21, %fd57;
	sub.f64 	%fd61, %fd21, %fd60;
	add.f64 	%fd62, %fd57, %fd61;
	add.f64 	%fd63, %fd59, %fd62;
	add.f64 	%fd64, %fd33, %fd63;
	add.f64 	%fd65, %fd60, %fd64;
	sub.f64 	%fd66, %fd60, %fd65;
	add.f64 	%fd67, %fd64, %fd66;
	xor.b32  	%r25, %r48, -2147483648;
	mov.b32 	%r26, 1127219200;
	mov.b64 	%fd68, {%r25, %r26};
	mov.b32 	%r27, -2147483648;
	mov.b64 	%fd69, {%r27, %r26};
	sub.f64 	%fd70, %fd68, %fd69;
	fma.rn.f64 	%fd71, %fd70, 0d3FE62E42FEFA39EF, %fd65;
	fma.rn.f64 	%fd72, %fd70, 0dBFE62E42FEFA39EF, %fd71;
	sub.f64 	%fd73, %fd72, %fd65;
	sub.f64 	%fd74, %fd67, %fd73;
	fma.rn.f64 	%fd75, %fd70, 0d3C7ABC9E3B39803F, %fd74;
	add.f64 	%fd76, %fd71, %fd75;
	sub.f64 	%fd77, %fd71, %fd76;
	add.f64 	%fd78, %fd75, %fd77;
	{
	.reg .b32 %temp; 
	mov.b64 	{%temp, %r28}, %fd11;
	}
	{
	.reg .b32 %temp; 
	mov.b64 	{%r29, %temp}, %fd11;
	}
	shl.b32 	%r30, %r28, 1;
	setp.gt.u32 	%p3, %r30, -33554433;
	and.b32  	%r31, %r28, -15728641;
	selp.b32 	%r32, %r31, %r28, %p3;
	mov.b64 	%fd79, {%r29, %r32};
	mul.rn.f64 	%fd80, %fd76, %fd79;
	neg.f64 	%fd81, %fd80;
	fma.rn.f64 	%fd82, %fd76, %fd79, %fd81;
	fma.rn.f64 	%fd83, %fd78, %fd79, %fd82;
	add.f64 	%fd4, %fd80, %fd83;
	sub.f64 	%fd84, %fd80, %fd4;
	add.f64 	%fd5, %fd83, %fd84;
	fma.rn.f64 	%fd85, %fd4, 0d3FF71547652B82FE, 0d4338000000000000;
	{
	.reg .b32 %temp; 
	mov.b64 	{%r13, %temp}, %fd85;
	}
	mov.f64 	%fd86, 0dC338000000000000;
	add.rn.f64 	%fd87, %fd85, %fd86;
	fma.rn.f64 	%fd88, %fd87, 0dBFE62E42FEFA39EF, %fd4;
	fma.rn.f64 	%fd89, %fd87, 0dBC7ABC9E3B39803F, %fd88;
	fma.rn.f64 	%fd90, %fd89, 0d3E5ADE1569CE2BDF, 0d3E928AF3FCA213EA;
	fma.rn.f64 	%fd91, %fd90, %fd89, 0d3EC71DEE62401315;
	fma.rn.f64 	%fd92, %fd91, %fd89, 0d3EFA01997C89EB71;
	fma.rn.f64 	%fd93, %fd92, %fd89, 0d3F2A01A014761F65;
	fma.rn.f64 	%fd94, %fd93, %fd89, 0d3F56C16C1852B7AF;
	fma.rn.f64 	%fd95, %fd94, %fd89, 0d3F81111111122322;
	fma.rn.f64 	%fd96, %fd95, %fd89, 0d3FA55555555502A1;
	fma.rn.f64 	%fd97, %fd96, %fd89, 0d3FC5555555555511;
	fma.rn.f64 	%fd98, %fd97, %fd89, 0d3FE000000000000B;
	fma.rn.f64 	%fd99, %fd98, %fd89, 0d3FF0000000000000;
	fma.rn.f64 	%fd100, %fd99, %fd89, 0d3FF0000000000000;
	{
	.reg .b32 %temp; 
	mov.b64 	{%r14, %temp}, %fd100;
	}
	{
	.reg .b32 %temp; 
	mov.b64 	{%temp, %r15}, %fd100;
	}
	shl.b32 	%r33, %r13, 20;
	add.s32 	%r34, %r33, %r15;
	mov.b64 	%fd108, {%r14, %r34};
	{
	.reg .b32 %temp; 
	mov.b64 	{%temp, %r35}, %fd4;
	}
	mov.b32 	%f2, %r35;
	abs.f32 	%f1, %f2;
	setp.lt.f32 	%p4, %f1, 0f4086232B;
	@%p4 bra 	$L__BB2_7;
	setp.lt.f64 	%p5, %fd4, 0d0000000000000000;
	add.f64 	%fd101, %fd4, 0d7FF0000000000000;
	selp.f64 	%fd108, 0d0000000000000000, %fd101, %p5;
	setp.geu.f32 	%p6, %f1, 0f40874800;
	@%p6 bra 	$L__BB2_7;
	shr.u32 	%r36, %r13, 31;
	add.s32 	%r37, %r13, %r36;
	shr.s32 	%r38, %r37, 1;
	shl.b32 	%r39, %r38, 20;
	add.s32 	%r40, %r15, %r39;
	mov.b64 	%fd102, {%r14, %r40};
	sub.s32 	%r41, %r13, %r38;
	shl.b32 	%r42, %r41, 20;
	add.s32 	%r43, %r42, 1072693248;
	mov.b32 	%r44, 0;
	mov.b64 	%fd103, {%r44, %r43};
	mul.f64 	%fd108, %fd103, %fd102;
$L__BB2_7:
	abs.f64 	%fd104, %fd108;
	setp.eq.f64 	%p7, %fd104, 0d7FF0000000000000;
	fma.rn.f64 	%fd105, %fd108, %fd5, %fd108;
	selp.f64 	%fd106, %fd108, %fd105, %p7;
	st.param.f64 	[func_retval0], %fd106;
	ret;

}


// ===== COMPILED SASS (sm_100) =====

	.target	sm_100

	.elftype	@"ET_EXEC"


//--------------------- .note.nv.tkinfo           --------------------------
	.section	.note.nv.tkinfo,"",@"SHT_NOTE"
	.sectionflags	@"SHF_NOTE_NV_TKINFO"
	.tkinfo
        /*0018*/ 	.word	0x00000002
        /*0030*/ 	.string	""
        /*0030*/ 	.string	"ptxas"
        /*0030*/ 	.string	"Cuda compilation tools, release 13.0, V13.0.88"
        /*0030*/ 	.string	"Build cuda_13.0.r13.0/compiler.36424714_0"
        /*0030*/ 	.string	"-arch sm_100 -m 64 "



//--------------------- .note.nv.cuinfo           --------------------------
	.section	.note.nv.cuinfo,"",@"SHT_NOTE"
	.sectionflags	@"SHF_NOTE_NV_CUINFO"
        /*0018*/ 	.short	0x0002
        /*001a*/ 	.short	0x0064
        /*001c*/ 	.short	0x0082
	.zero		2


//--------------------- .nv.info                  --------------------------
	.section	.nv.info,"",@"SHT_CUDA_INFO"
	.align	4


	//----- nvinfo : EIATTR_REGCOUNT
	.align		4
        /*0000*/ 	.byte	0x04, 0x2f
        /*0002*/ 	.short	(.L_1 - .L_0)
	.align		4
.L_0:
        /*0004*/ 	.word	index@(_Z7modularPiS_S_)
        /*0008*/ 	.word	0x0000000d


	//----- nvinfo : EIATTR_FRAME_SIZE
	.align		4
.L_1:
        /*000c*/ 	.byte	0x04, 0x11
        /*000e*/ 	.short	(.L_3 - .L_2)
	.align		4
.L_2:
        /*0010*/ 	.word	index@(_Z7modularPiS_S_)
        /*0014*/ 	.word	0x00000000


	//----- nvinfo : EIATTR_REGCOUNT
	.align		4
.L_3:
        /*0018*/ 	.byte	0x04, 0x2f
        /*001a*/ 	.short	(.L_5 - .L_4)
	.align		4
.L_4:
        /*001c*/ 	.word	index@(_Z14exponentiationPiS_S_)
        /*0020*/ 	.word	0x0000001e


	//----- nvinfo : EIATTR_FRAME_SIZE
	.align		4
.L_5:
        /*0024*/ 	.byte	0x04, 0x11
        /*0026*/ 	.short	(.L_7 - .L_6)
	.align		4
.L_6:
        /*0028*/ 	.word	index@($_Z14exponentiationPiS_S_$__internal_accurate_pow)
        /*002c*/ 	.word	0x00000000


	//----- nvinfo : EIATTR_FRAME_SIZE
	.align		4
.L_7:
        /*0030*/ 	.byte	0x04, 0x11
        /*0032*/ 	.short	(.L_9 - .L_8)
	.align		4
.L_8:
        /*0034*/ 	.word	index@(_Z14exponentiationPiS_S_)
        /*0038*/ 	.word	0x00000000


	//----- nvinfo : EIATTR_MIN_STACK_SIZE
	.align		4
.L_9:
        /*003c*/ 	.byte	0x04, 0x12
        /*003e*/ 	.short	(.L_11 - .L_10)
	.align		4
.L_10:
        /*0040*/ 	.word	index@(_Z14exponentiationPiS_S_)
        /*0044*/ 	.word	0x00000000


	//----- nvinfo : EIATTR_MIN_STACK_SIZE
	.align		4
.L_11:
        /*0048*/ 	.byte	0x04, 0x12
        /*004a*/ 	.short	(.L_13 - .L_12)
	.align		4
.L_12:
        /*004c*/ 	.word	index@(_Z7modularPiS_S_)
        /*0050*/ 	.word	0x00000000
.L_13:


//--------------------- .nv.compat                --------------------------
	.section	.nv.compat,"",@"SHT_CUDA_COMPAT_INFO"
	.align	4
        /*0000*/ 	.byte	0x02, 0x09, 0x00, 0x00, 0x02, 0x02, 0x01, 0x00, 0x02, 0x05, 0x05, 0x00, 0x03, 0x07, 0x01, 0x01
        /*0010*/ 	.byte	0x02, 0x03, 0x00, 0x00, 0x02, 0x06, 0x01, 0x00, 0x04, 0x0b, 0x08, 0x00, 0x01, 0x00, 0x00, 0x00
        /*0020*/ 	.byte	0x00, 0x00, 0x00, 0x00


//--------------------- .nv.info._Z14exponentiationPiS_S_ --------------------------
	.section	.nv.info._Z14exponentiationPiS_S_,"",@"SHT_CUDA_INFO"
	.sectionflags	@""
	.align	4


	//----- nvinfo : EIATTR_CUDA_API_VERSION
	.align		4
        /*0000*/ 	.byte	0x04, 0x37
        /*0002*/ 	.short	(.L_15 - .L_14)
.L_14:
        /*0004*/ 	.word	0x00000082


	//----- nvinfo : EIATTR_KPARAM_INFO
	.align		4
.L_15:
        /*0008*/ 	.byte	0x04, 0x17
        /*000a*/ 	.short	(.L_17 - .L_16)
.L_16:
        /*000c*/ 	.word	0x00000000
        /*0010*/ 	.short	0x0002
        /*0012*/ 	.short	0x0010
        /*0014*/ 	.byte	0x00, 0xf5, 0x21, 0x00


	//----- nvinfo : EIATTR_KPARAM_INFO
	.align		4
.L_17:
        /*0018*/ 	.byte	0x04, 0x17
        /*001a*/ 	.short	(.L_19 - .L_18)
.L_18:
        /*001c*/ 	.word	0x00000000
        /*0020*/ 	.short	0x0001
        /*0022*/ 	.short	0x0008
        /*0024*/ 	.byte	0x00, 0xf5, 0x21, 0x00


	//----- nvinfo : EIATTR_KPARAM_INFO
	.align		4
.L_19:
        /*0028*/ 	.byte	0x04, 0x17
        /*002a*/ 	.short	(.L_21 - .L_20)
.L_20:
        /*002c*/ 	.word	0x00000000
        /*0030*/ 	.short	0x0000
        /*0032*/ 	.short	0x0000
        /*0034*/ 	.byte	0x00, 0xf5, 0x21, 0x00


	//----- nvinfo : EIATTR_SPARSE_MMA_MASK
	.align		4
.L_21:
        /*0038*/ 	.byte	0x03, 0x50
        /*003a*/ 	.short	0x0000


	//----- nvinfo : EIATTR_MAXREG_COUNT
	.align		4
        /*003c*/ 	.byte	0x03, 0x1b
        /*003e*/ 	.short	0x00ff


	//----- nvinfo : EIATTR_MERCURY_ISA_VERSION
	.align		4
        /*0040*/ 	.byte	0x03, 0x5f
        /*0042*/ 	.short	0x0101


	//----- nvinfo : EIATTR_VRC_CTA_INIT_COUNT
	.align		4
        /*0044*/ 	.byte	0x02, 0x4a
	.zero		1
	.zero		1


	//----- nvinfo : EIATTR_EXIT_INSTR_OFFSETS
	.align		4
        /*0048*/ 	.byte	0x04, 0x1c
        /*004a*/ 	.short	(.L_23 - .L_22)


	//   ....[0]....
.L_22:
        /*004c*/ 	.word	0x00000340


	//----- nvinfo : EIATTR_CRS_STACK_SIZE
	.align		4
.L_23:
        /*0050*/ 	.byte	0x04, 0x1e
        /*0052*/ 	.short	(.L_25 - .L_24)
.L_24:
        /*0054*/ 	.word	0x00000000


	//----- nvinfo : EIATTR_CBANK_PARAM_SIZE
	.align		4
.L_25:
        /*0058*/ 	.byte	0x03, 0x19
        /*005a*/ 	.short	0x0018


	//----- nvinfo : EIATTR_PARAM_CBANK
	.align		4
        /*005c*/ 	.byte	0x04, 0x0a
        /*005e*/ 	.short	(.L_27 - .L_26)
	.align		4
.L_26:
        /*0060*/ 	.word	index@(.nv.constant0._Z14exponentiationPiS_S_)
        /*0064*/ 	.short	0x0380
        /*0066*/ 	.short	0x0018


	//----- nvinfo : EIATTR_SW_WAR
	.align		4
.L_27:
        /*0068*/ 	.byte	0x04, 0x36
        /*006a*/ 	.short	(.L_29 - .L_28)
.L_28:
        /*006c*/ 	.word	0x00000008
.L_29:


//--------------------- .nv.info._Z7modularPiS_S_ --------------------------
	.section	.nv.info._Z7modularPiS_S_,"",@"SHT_CUDA_INFO"
	.sectionflags	@""
	.align	4


	//----- nvinfo : EIATTR_CUDA_API_VERSION
	.align		4
        /*0000*/ 	.byte	0x04, 0x37
        /*0002*/ 	.short	(.L_31 - .L_30)
.L_30:
        /*0004*/ 	.word	0x00000082


	//----- nvinfo : EIATTR_KPARAM_INFO
	.align		4
.L_31:
        /*0008*/ 	.byte	0x04, 0x17
        /*000a*/ 	.short	(.L_33 - .L_32)
.L_32:
        /*000c*/ 	.word	0x00000000
        /*0010*/ 	.short	0x0002
        /*0012*/ 	.short	0x0010
        /*0014*/ 	.byte	0x00, 0xf5, 0x21, 0x00


	//----- nvinfo : EIATTR_KPARAM_INFO
	.align		4
.L_33:
        /*0018*/ 	.byte	0x04, 0x17
        /*001a*/ 	.short	(.L_35 - .L_34)
.L_34:
        /*001c*/ 	.word	0x00000000
        /*0020*/ 	.short	0x0001
        /*0022*/ 	.short	0x0008
        /*0024*/ 	.byte	0x00, 0xf5, 0x21, 0x00


	//----- nvinfo : EIATTR_KPARAM_INFO
	.align		4
.L_35:
        /*0028*/ 	.byte	0x04, 0x17
        /*002a*/ 	.short	(.L_37 - .L_36)
.L_36:
        /*002c*/ 	.word	0x00000000
        /*0030*/ 	.short	0x0000
        /*0032*/ 	.short	0x0000
        /*0034*/ 	.byte	0x00, 0xf5, 0x21, 0x00


	//----- nvinfo : EIATTR_SPARSE_MMA_MASK
	.align		4
.L_37:
        /*0038*/ 	.byte	0x03, 0x50
        /*003a*/ 	.short	0x0000


	//----- nvinfo : EIATTR_MAXREG_COUNT
	.align		4
        /*003c*/ 	.byte	0x03, 0x1b
        /*003e*/ 	.short	0x00ff


	//----- nvinfo : EIATTR_MERCURY_ISA_VERSION
	.align		4
        /*0040*/ 	.byte	0x03, 0x5f
        /*0042*/ 	.short	0x0101


	//----- nvinfo : EIATTR_VRC_CTA_INIT_COUNT
	.align		4
        /*0044*/ 	.byte	0x02, 0x4a
	.zero		1
	.zero		1


	//----- nvinfo : EIATTR_EXIT_INSTR_OFFSETS
	.align		4
        /*0048*/ 	.byte	0x04, 0x1c
        /*004a*/ 	.short	(.L_39 - .L_38)


	//   ....[0]....
.L_38:
        /*004c*/ 	.word	0x00000220


	//----- nvinfo : EIATTR_CBANK_PARAM_SIZE
	.align		4
.L_39:
        /*0050*/ 	.byte	0x03, 0x19
        /*0052*/ 	.short	0x0018


	//----- nvinfo : EIATTR_PARAM_CBANK
	.align		4
        /*0054*/ 	.byte	0x04, 0x0a
        /*0056*/ 	.short	(.L_41 - .L_40)
	.align		4
.L_40:
        /*0058*/ 	.word	index@(.nv.constant0._Z7modularPiS_S_)
        /*005c*/ 	.short	0x0380
        /*005e*/ 	.short	0x0018


	//----- nvinfo : EIATTR_SW_WAR
	.align		4
.L_41:
        /*0060*/ 	.byte	0x04, 0x36
        /*0062*/ 	.short	(.L_43 - .L_42)
.L_42:
        /*0064*/ 	.word	0x00000008
.L_43:


//--------------------- .nv.callgraph             --------------------------
	.section	.nv.callgraph,"",@"SHT_CUDA_CALLGRAPH"
	.align	4
	.sectionentsize	8
	.align		4
        /*0000*/ 	.word	0x00000000
	.align		4
        /*0004*/ 	.word	0xffffffff
	.align		4
        /*0008*/ 	.word	0x00000000
	.align		4
        /*000c*/ 	.word	0xfffffffe
	.align		4
        /*0010*/ 	.word	0x00000000
	.align		4
        /*0014*/ 	.word	0xfffffffd
	.align		4
        /*0018*/ 	.word	0x00000000
	.align		4
        /*001c*/ 	.word	0xfffffffc


//--------------------- .text._Z14exponentiationPiS_S_ --------------------------
	.section	.text._Z14exponentiationPiS_S_,"ax",@progbits
	.align	128
        .global         _Z14exponentiationPiS_S_
        .type           _Z14exponentiationPiS_S_,@function
        .size           _Z14exponentiationPiS_S_,(.L_x_6 - _Z14exponentiationPiS_S_)
        .other          _Z14exponentiationPiS_S_,@"STO_CUDA_ENTRY STV_DEFAULT"
_Z14exponentiationPiS_S_:
.text._Z14exponentiationPiS_S_:
[----:B------:R-:W-:Y:S01]  /*0000*/  LDC R1, c[0x0][0x37c] ;  /* 0x0000df00ff017b82 */ /* 0x000fe20000000800 */
[----:B------:R-:W0:Y:S07]  /*0010*/  S2R R2, SR_TID.X ;  /* 0x0000000000027919 */ /* 0x000e2e0000002100 */
[----:B------:R-:W0:Y:S01]  /*0020*/  LDC.64 R8, c[0x0][0x388] ;  /* 0x0000e200ff087b82 */ /* 0x000e220000000a00 */
[----:B------:R-:W1:Y:S07]  /*0030*/  LDCU.64 UR4, c[0x0][0x358] ;  /* 0x00006b00ff0477ac */ /* 0x000e6e0008000a00 */
[----:B------:R-:W2:Y:S01]  /*0040*/  LDC.64 R10, c[0x0][0x380] ;  /* 0x0000e000ff0a7b82 */ /* 0x000ea20000000a00 */
[----:B0-----:R-:W-:-:S05]  /*0050*/  IMAD.WIDE.U32 R8, R2, 0x4, R8 ;  /* 0x0000000402087825 */ /* 0x001fca00078e0008 */
[----:B-1----:R-:W3:Y:S01]  /*0060*/  LDG.E R3, desc[UR4][R8.64] ;  /* 0x0000000408037981 */ /* 0x002ee2000c1e1900 */
[----:B--2---:R-:W-:-:S05]  /*0070*/  IMAD.WIDE.U32 R10, R2, 0x4, R10 ;  /* 0x00000004020a7825 */ /* 0x004fca00078e000a */
[----:B------:R-:W2:Y:S01]  /*0080*/  LDG.E R4, desc[UR4][R10.64] ;  /* 0x000000040a047981 */ /* 0x000ea2000c1e1900 */
[----:B------:R-:W-:Y:S01]  /*0090*/  BSSY.RECONVERGENT B0, `(.L_x_0) ;  /* 0x000000c000007945 */ /* 0x000fe20003800200 */
[----:B---3--:R-:W0:Y:S08]  /*00a0*/  I2F.F64 R6, R3 ;  /* 0x0000000300067312 */ /* 0x008e300000201c00 */
[----:B--2---:R1:W2:Y:S01]  /*00b0*/  I2F.F64 R8, R4 ;  /* 0x0000000400087312 */ /* 0x0042a20000201c00 */
[----:B0-----:R-:W-:-:S04]  /*00c0*/  SHF.R.U32.HI R0, RZ, 0x14, R7 ;  /* 0x00000014ff007819 */ /* 0x001fc80000011607 */
[----:B------:R-:W-:-:S05]  /*00d0*/  LOP3.LUT R0, R0, 0x7ff, RZ, 0xc0, !PT ;  /* 0x000007ff00007812 */ /* 0x000fca00078ec0ff */
[----:B------:R-:W-:Y:S01]  /*00e0*/  VIADD R13, R0, 0xfffffc0c ;  /* 0xfffffc0c000d7836 */ /* 0x000fe20000000000 */
[----:B------:R-:W-:-:S04]  /*00f0*/  MOV R0, 0x150 ;  /* 0x0000015000007802 */ /* 0x000fc80000000f00 */
[CC--:B------:R-:W-:Y:S02]  /*0100*/  SHF.L.U32 R5, R6.reuse, R13.reuse, RZ ;  /* 0x0000000d06057219 */ /* 0x0c0fe400000006ff */
[----:B------:R-:W-:Y:S02]  /*0110*/  SHF.L.U64.HI R26, R6, R13, R7 ;  /* 0x0000000d061a7219 */ /* 0x000fe40000010207 */
[----:B------:R-:W-:-:S04]  /*0120*/  ISETP.NE.U32.AND P0, PT, R5, RZ, PT ;  /* 0x000000ff0500720c */ /* 0x000fc80003f05070 */
[----:B-12---:R-:W-:-:S13]  /*0130*/  ISETP.NE.AND.EX P0, PT, R26, -0x80000000, PT, P0 ;  /* 0x800000001a00780c */ /* 0x006fda0003f05300 */
[----:B------:R-:W-:Y:S05]  /*0140*/  CALL.REL.NOINC `($_Z14exponentiationPiS_S_$__internal_accurate_pow) ;  /* 0x0000000000807944 */ /* 0x000fea0003c00000 */
[----:B------:R-:W-:Y:S05]  /*0150*/  BSYNC.RECONVERGENT B0 ;  /* 0x0000000000007941 */ /* 0x000fea0003800200 */
.L_x_0:
[----:B------:R-:W-:Y:S01]  /*0160*/  IMAD.MOV.U32 R10, RZ, RZ, R15 ;  /* 0x000000ffff0a7224 */ /* 0x000fe200078e000f */
[C---:B------:R-:W-:Y:S01]  /*0170*/  ISETP.NE.AND P3, PT, R4.reuse, RZ, PT ;  /* 0x000000ff0400720c */ /* 0x040fe20003f65270 */
[----:B------:R-:W-:Y:S01]  /*0180*/  IMAD.MOV.U32 R11, RZ, RZ, R18 ;  /* 0x000000ffff0b7224 */ /* 0x000fe200078e0012 */
[----:B------:R-:W-:Y:S01]  /*0190*/  BSSY.RECONVERGENT B0, `(.L_x_1) ;  /* 0x0000013000007945 */ /* 0x000fe20003800200 */
[----:B------:R-:W-:Y:S02]  /*01a0*/  ISETP.NE.AND P1, PT, R4, 0x1, PT ;  /* 0x000000010400780c */ /* 0x000fe40003f25270 */
[----:B------:R-:W-:Y:S02]  /*01b0*/  ISETP.NE.AND P2, PT, R3, RZ, PT ;  /* 0x000000ff0300720c */ /* 0x000fe40003f45270 */
[----:B------:R-:W-:Y:S01]  /*01c0*/  DADD R12, -RZ, -R10 ;  /* 0x00000000ff0c7229 */ /* 0x000fe2000000090a */
[----:B------:R-:W0:Y:S09]  /*01d0*/  LDC.64 R10, c[0x0][0x390] ;  /* 0x0000e400ff0a7b82 */ /* 0x000e320000000a00 */
[----:B------:R-:W-:-:S02]  /*01e0*/  FSEL R12, R12, R15, !P0 ;  /* 0x0000000f0c0c7208 */ /* 0x000fc40004000000 */
[----:B------:R-:W-:Y:S02]  /*01f0*/  FSEL R13, R13, R18, !P0 ;  /* 0x000000120d0d7208 */ /* 0x000fe40004000000 */
[----:B------:R-:W-:-:S04]  /*0200*/  ISETP.GE.AND P0, PT, R9, RZ, PT ;  /* 0x000000ff0900720c */ /* 0x000fc80003f06270 */
[----:B------:R-:W-:Y:S02]  /*0210*/  FSEL R12, R12, R15, !P0 ;  /* 0x0000000f0c0c7208 */ /* 0x000fe40004000000 */
[----:B------:R-:W-:Y:S01]  /*0220*/  FSEL R13, R13, R18, !P0 ;  /* 0x000000120d0d7208 */ /* 0x000fe20004000000 */
[----:B------:R-:W-:Y:S06]  /*0230*/  @P3 BRA `(.L_x_2) ;  /* 0x0000000000203947 */ /* 0x000fec0003800000 */
[----:B------:R-:W-:Y:S01]  /*0240*/  ISETP.NE.U32.AND P0, PT, R5, RZ, PT ;  /* 0x000000ff0500720c */ /* 0x000fe20003f05070 */
[----:B------:R-:W-:Y:S01]  /*0250*/  DSETP.NEU.AND P4, PT, |R6|, 0.5, PT ;  /* 0x3fe000000600742a */ /* 0x000fe20003f8d200 */
[----:B------:R-:W-:Y:S01]  /*0260*/  ISETP.GE.AND P3, PT, R7, RZ, PT ;  /* 0x000000ff0700720c */ /* 0x000fe20003f66270 */
[----:B------:R-:W-:Y:S01]  /*0270*/  IMAD.MOV.U32 R12, RZ, RZ, RZ ;  /* 0x000000ffff0c7224 */ /* 0x000fe200078e00ff */
[----:B------:R-:W-:-:S04]  /*0280*/  ISETP.NE.AND.EX P0, PT, R26, -0x80000000, PT, P0 ;  /* 0x800000001a00780c */ /* 0x000fc80003f05300 */
[----:B------:R-:W-:-:S04]  /*0290*/  SEL R8, R9, RZ, !P0 ;  /* 0x000000ff09087207 */ /* 0x000fc80004000000 */
[----:B------:R-:W-:-:S04]  /*02a0*/  SEL R13, R8, RZ, P4 ;  /* 0x000000ff080d7207 */ /* 0x000fc80002000000 */
[----:B------:R-:W-:-:S07]  /*02b0*/  @!P3 LOP3.LUT R13, R13, 0x7ff00000, RZ, 0xfc, !PT ;  /* 0x7ff000000d0db812 */ /* 0x000fce00078efcff */
.L_x_2:
[----:B------:R-:W-:Y:S05]  /*02c0*/  BSYNC.RECONVERGENT B0 ;  /* 0x0000000000007941 */ /* 0x000fea0003800200 */
.L_x_1:
[----:B------:R-:W-:Y:S01]  /*02d0*/  FSEL R4, R12, RZ, P2 ;  /* 0x000000ff0c047208 */ /* 0x000fe20001000000 */
[----:B0-----:R-:W-:Y:S01]  /*02e0*/  IMAD.WIDE.U32 R10, R2, 0x4, R10 ;  /* 0x00000004020a7825 */ /* 0x001fe200078e000a */
[----:B------:R-:W-:Y:S02]  /*02f0*/  FSEL R12, R13, 1.875, P2 ;  /* 0x3ff000000d0c7808 */ /* 0x000fe40001000000 */
[----:B------:R-:W-:Y:S02]  /*0300*/  FSEL R4, R4, RZ, P1 ;  /* 0x000000ff04047208 */ /* 0x000fe40000800000 */
[----:B------:R-:W-:-:S06]  /*0310*/  FSEL R5, R12, 1.875, P1 ;  /* 0x3ff000000c057808 */ /* 0x000fcc0000800000 */
[----:B------:R-:W0:Y:S02]  /*0320*/  F2I.F64.TRUNC R5, R4 ;  /* 0x0000000400057311 */ /* 0x000e24000030d100 */
[----:B0-----:R-:W-:Y:S01]  /*0330*/  STG.E desc[UR4][R10.64], R5 ;  /* 0x000000050a007986 */ /* 0x001fe2000c101904 */
[----:B------:R-:W-:Y:S05]  /*0340*/  EXIT ;  /* 0x000000000000794d */ /* 0x000fea0003800000 */
        .type           $_Z14exponentiationPiS_S_$__internal_accurate_pow,@function
        .size           $_Z14exponentiationPiS_S_$__internal_accurate_pow,(.L_x_6 - $_Z14exponentiationPiS_S_$__internal_accurate_pow)
$_Z14exponentiationPiS_S_$__internal_accurate_pow:
[----:B------:R-:W-:Y:S01]  /*0350*/  DADD R20, -RZ, |R8| ;  /* 0x00000000ff147229 */ /* 0x000fe20000000508 */
[----:B------:R-:W-:Y:S01]  /*0360*/  IMAD.MOV.U32 R16, RZ, RZ, RZ ;  /* 0x000000ffff107224 */ /* 0x000fe200078e00ff */
[----:B------:R-:W-:Y:S01]  /*0370*/  UMOV UR6, 0x7d2cafe2 ;  /* 0x7d2cafe200067882 */ /* 0x000fe20000000000 */
[----:B------:R-:W-:Y:S01]  /*0380*/  IMAD.MOV.U32 R14, RZ, RZ, 0x41ad3b5a ;  /* 0x41ad3b5aff0e7424 */ /* 0x000fe200078e00ff */
[----:B------:R-:W-:Y:S01]  /*0390*/  UMOV UR7, 0x3eb0f5ff ;  /* 0x3eb0f5ff00077882 */ /* 0x000fe20000000000 */
[----:B------:R-:W-:Y:S01]  /*03a0*/  IMAD.MOV.U32 R15, RZ, RZ, 0x3ed0f5d2 ;  /* 0x3ed0f5d2ff0f7424 */ /* 0x000fe200078e00ff */
[----:B------:R-:W-:Y:S01]  /*03b0*/  UMOV UR8, 0x3b39803f ;  /* 0x3b39803f00087882 */ /* 0x000fe20000000000 */
[----:B------:R-:W-:-:S03]  /*03c0*/  UMOV UR9, 0x3c7abc9e ;  /* 0x3c7abc9e00097882 */ /* 0x000fc60000000000 */
[----:B------:R-:W-:Y:S01]  /*03d0*/  ISETP.GT.U32.AND P1, PT, R21, 0xfffff, PT ;  /* 0x000fffff1500780c */ /* 0x000fe20003f24070 */
[--C-:B------:R-:W-:Y:S01]  /*03e0*/  IMAD.MOV.U32 R10, RZ, RZ, R21.reuse ;  /* 0x000000ffff0a7224 */ /* 0x100fe200078e0015 */
[----:B------:R-:W-:Y:S01]  /*03f0*/  SHF.R.U32.HI R27, RZ, 0x14, R21 ;  /* 0x00000014ff1b7819 */ /* 0x000fe20000011615 */
[----:B------:R-:W-:-:S10]  /*0400*/  IMAD.MOV.U32 R12, RZ, RZ, R20 ;  /* 0x000000ffff0c7224 */ /* 0x000fd400078e0014 */
[----:B------:R-:W-:-:S10]  /*0410*/  @!P1 DMUL R22, R20, 1.80143985094819840000e+16 ;  /* 0x4350000014169828 */ /* 0x000fd40000000000 */
[----:B------:R-:W-:Y:S01]  /*0420*/  @!P1 IMAD.MOV.U32 R10, RZ, RZ, R23 ;  /* 0x000000ffff0a9224 */ /* 0x000fe200078e0017 */
[----:B------:R-:W-:Y:S01]  /*0430*/  @!P1 LEA.HI R27, R23, 0xffffffca, RZ, 0xc ;  /* 0xffffffca171b9811 */ /* 0x000fe200078f60ff */
[----:B------:R-:W-:-:S03]  /*0440*/  @!P1 IMAD.MOV.U32 R12, RZ, RZ, R22 ;  /* 0x000000ffff0c9224 */ /* 0x000fc600078e0016 */
[----:B------:R-:W-:-:S04]  /*0450*/  LOP3.LUT R10, R10, 0x800fffff, RZ, 0xc0, !PT ;  /* 0x800fffff0a0a7812 */ /* 0x000fc800078ec0ff */
[----:B------:R-:W-:-:S04]  /*0460*/  LOP3.LUT R13, R10, 0x3ff00000, RZ, 0xfc, !PT ;  /* 0x3ff000000a0d7812 */ /* 0x000fc800078efcff */
[----:B------:R-:W-:-:S13]  /*0470*/  ISETP.GE.U32.AND P2, PT, R13, 0x3ff6a09f, PT ;  /* 0x3ff6a09f0d00780c */ /* 0x000fda0003f46070 */
[----:B------:R-:W-:-:S04]  /*0480*/  @P2 VIADD R11, R13, 0xfff00000 ;  /* 0xfff000000d0b2836 */ /* 0x000fc80000000000 */
[----:B------:R-:W-:-:S06]  /*0490*/  @P2 IMAD.MOV.U32 R13, RZ, RZ, R11 ;  /* 0x000000ffff0d2224 */ /* 0x000fcc00078e000b */
[C---:B------:R-:W-:Y:S02]  /*04a0*/  DADD R18, R12.reuse, 1 ;  /* 0x3ff000000c127429 */ /* 0x040fe40000000000 */
[----:B------:R-:W-:-:S04]  /*04b0*/  DADD R12, R12, -1 ;  /* 0xbff000000c0c7429 */ /* 0x000fc80000000000 */
[----:B------:R-:W0:Y:S02]  /*04c0*/  MUFU.RCP64H R17, R19 ;  /* 0x0000001300117308 */ /* 0x000e240000001800 */
[----:B0-----:R-:W-:-:S08]  /*04d0*/  DFMA R10, -R18, R16, 1 ;  /* 0x3ff00000120a742b */ /* 0x001fd00000000110 */
[----:B------:R-:W-:-:S08]  /*04e0*/  DFMA R10, R10, R10, R10 ;  /* 0x0000000a0a0a722b */ /* 0x000fd0000000000a */
[----:B------:R-:W-:-:S08]  /*04f0*/  DFMA R16, R16, R10, R16 ;  /* 0x0000000a1010722b */ /* 0x000fd00000000010 */
[----:B------:R-:W-:-:S08]  /*0500*/  DMUL R10, R12, R16 ;  /* 0x000000100c0a7228 */ /* 0x000fd00000000000 */
[----:B------:R-:W-:-:S08]  /*0510*/  DFMA R10, R12, R16, R10 ;  /* 0x000000100c0a722b */ /* 0x000fd0000000000a */
[----:B------:R-:W-:-:S08]  /*0520*/  DMUL R24, R10, R10 ;  /* 0x0000000a0a187228 */ /* 0x000fd00000000000 */
[----:B------:R-:W-:Y:S01]  /*0530*/  DFMA R14, R24, UR6, R14 ;  /* 0x00000006180e7c2b */ /* 0x000fe2000800000e */
[----:B------:R-:W-:Y:S01]  /*0540*/  UMOV UR6, 0x75488a3f ;  /* 0x75488a3f00067882 */ /* 0x000fe20000000000 */
[----:B------:R-:W-:-:S06]  /*0550*/  UMOV UR7, 0x3ef3b20a ;  /* 0x3ef3b20a00077882 */ /* 0x000fcc0000000000 */
[----:B------:R-:W-:Y:S01]  /*0560*/  DFMA R18, R24, R14, UR6 ;  /* 0x0000000618127e2b */ /* 0x000fe2000800000e */
[----:B------:R-:W-:Y:S01]  /*0570*/  UMOV UR6, 0xe4faecd5 ;  /* 0xe4faecd500067882 */ /* 0x000fe20000000000 */
[----:B------:R-:W-:Y:S01]  /*0580*/  UMOV UR7, 0x3f1745cd ;  /* 0x3f1745cd00077882 */ /* 0x000fe20000000000 */
[----:B------:R-:W-:-:S05]  /*0590*/  DADD R14, R12, -R10 ;  /* 0x000000000c0e7229 */ /* 0x000fca000000080a */
[----:B------:R-:W-:Y:S01]  /*05a0*/  DFMA R18, R24, R18, UR6 ;  /* 0x0000000618127e2b */ /* 0x000fe20008000012 */
[----:B------:R-:W-:Y:S01]  /*05b0*/  UMOV UR6, 0x258a578b ;  /* 0x258a578b00067882 */ /* 0x000fe20000000000 */
[----:B------:R-:W-:Y:S01]  /*05c0*/  UMOV UR7, 0x3f3c71c7 ;  /* 0x3f3c71c700077882 */ /* 0x000fe20000000000 */
[----:B------:R-:W-:-:S05]  /*05d0*/  DADD R14, R14, R14 ;  /* 0x000000000e0e7229 */ /* 0x000fca000000000e */
[----:B------:R-:W-:Y:S01]  /*05e0*/  DFMA R18, R24, R18, UR6 ;  /* 0x0000000618127e2b */ /* 0x000fe20008000012 */
[----:B------:R-:W-:Y:S01]  /*05f0*/  UMOV UR6, 0x9242b910 ;  /* 0x9242b91000067882 */ /* 0x000fe20000000000 */
[----:B------:R-:W-:Y:S01]  /*0600*/  UMOV UR7, 0x3f624924 ;  /* 0x3f62492400077882 */ /* 0x000fe20000000000 */
[----:B------:R-:W-:-:S05]  /*0610*/  DFMA R14, R12, -R10, R14 ;  /* 0x8000000a0c0e722b */ /* 0x000fca000000000e */
[----:B------:R-:W-:Y:S01]  /*0620*/  DFMA R18, R24, R18, UR6 ;  /* 0x0000000618127e2b */ /* 0x000fe20008000012 */
[----:B------:R-:W-:Y:S01]  /*0630*/  UMOV UR6, 0x99999dfb ;  /* 0x99999dfb00067882 */ /* 0x000fe20000000000 */
[----:B------:R-:W-:Y:S01]  /*0640*/  UMOV UR7, 0x3f899999 ;  /* 0x3f89999900077882 */ /* 0x000fe20000000000 */
[----:B------:R-:W-:-:S05]  /*0650*/  DMUL R14, R16, R14 ;  /* 0x0000000e100e7228 */ /* 0x000fca0000000000 */
[----:B------:R-:W-:Y:S01]  /*0660*/  DFMA R18, R24, R18, UR6 ;  /* 0x0000000618127e2b */ /* 0x000fe20008000012 */
[----:B------:R-:W-:Y:S01]  /*0670*/  UMOV UR6, 0x55555555 ;  /* 0x5555555500067882 */ /* 0x000fe20000000000 */
[----:B------:R-:W-:-:S03]  /*0680*/  UMOV UR7, 0x3fb55555 ;  /* 0x3fb5555500077882 */ /* 0x000fc60000000000 */
[----:B------:R-:W-:Y:S02]  /*0690*/  VIADD R23, R15, 0x100000 ;  /* 0x001000000f177836 */ /* 0x000fe40000000000 */
[----:B------:R-:W-:Y:S01]  /*06a0*/  IMAD.MOV.U32 R22, RZ, RZ, R14 ;  /* 0x000000ffff167224 */ /* 0x000fe200078e000e */
[----:B------:R-:W-:-:S08]  /*06b0*/  DFMA R12, R24, R18, UR6 ;  /* 0x00000006180c7e2b */ /* 0x000fd00008000012 */
[----:B------:R-:W-:Y:S01]  /*06c0*/  DADD R16, -R12, UR6 ;  /* 0x000000060c107e29 */ /* 0x000fe20008000100 */
[----:B------:R-:W-:Y:S01]  /*06d0*/  UMOV UR6, 0xb9e7b0 ;  /* 0x00b9e7b000067882 */ /* 0x000fe20000000000 */
[----:B------:R-:W-:-:S06]  /*06e0*/  UMOV UR7, 0x3c46a4cb ;  /* 0x3c46a4cb00077882 */ /* 0x000fcc0000000000 */
[----:B------:R-:W-:Y:S02]  /*06f0*/  DFMA R16, R24, R18, R16 ;  /* 0x000000121810722b */ /* 0x000fe40000000010 */
[----:B------:R-:W-:-:S08]  /*0700*/  DMUL R18, R10, R10 ;  /* 0x0000000a0a127228 */ /* 0x000fd00000000000 */
[C---:B------:R-:W-:Y:S02]  /*0710*/  DFMA R20, R10.reuse, R10, -R18 ;  /* 0x0000000a0a14722b */ /* 0x040fe40000000812 */
[----:B------:R-:W-:-:S06]  /*0720*/  DMUL R24, R10, R18 ;  /* 0x000000120a187228 */ /* 0x000fcc0000000000 */
[----:B------:R-:W-:Y:S02]  /*0730*/  DFMA R20, R10, R22, R20 ;  /* 0x000000160a14722b */ /* 0x000fe40000000014 */
[----:B------:R-:W-:Y:S01]  /*0740*/  DADD R22, R16, -UR6 ;  /* 0x8000000610167e29 */ /* 0x000fe20008000000 */
[----:B------:R-:W-:Y:S01]  /*0750*/  UMOV UR6, 0x80000000 ;  /* 0x8000000000067882 */ /* 0x000fe20000000000 */
[----:B------:R-:W-:Y:S01]  /*0760*/  DFMA R16, R10, R18, -R24 ;  /* 0x000000120a10722b */ /* 0x000fe20000000818 */
[----:B------:R-:W-:-:S07]  /*0770*/  UMOV UR7, 0x43300000 ;  /* 0x4330000000077882 */ /* 0x000fce0000000000 */
[----:B------:R-:W-:Y:S02]  /*0780*/  DFMA R16, R14, R18, R16 ;  /* 0x000000120e10722b */ /* 0x000fe40000000010 */
[----:B------:R-:W-:-:S06]  /*0790*/  DADD R18, R12, R22 ;  /* 0x000000000c127229 */ /* 0x000fcc0000000016 */
[----:B------:R-:W-:Y:S02]  /*07a0*/  DFMA R16, R10, R20, R16 ;  /* 0x000000140a10722b */ /* 0x000fe40000000010 */
[----:B------:R-:W-:Y:S02]  /*07b0*/  DADD R20, R12, -R18 ;  /* 0x000000000c147229 */ /* 0x000fe40000000812 */
[----:B------:R-:W-:-:S06]  /*07c0*/  DMUL R12, R18, R24 ;  /* 0x00000018120c7228 */ /* 0x000fcc0000000000 */
[----:B------:R-:W-:Y:S02]  /*07d0*/  DADD R22, R22, R20 ;  /* 0x0000000016167229 */ /* 0x000fe40000000014 */
[----:B------:R-:W-:-:S08]  /*07e0*/  DFMA R20, R18, R24, -R12 ;  /* 0x000000181214722b */ /* 0x000fd0000000080c */
[----:B------:R-:W-:-:S08]  /*07f0*/  DFMA R16, R18, R16, R20 ;  /* 0x000000101210722b */ /* 0x000fd00000000014 */
[----:B------:R-:W-:-:S08]  /*0800*/  DFMA R22, R22, R24, R16 ;  /* 0x000000181616722b */ /* 0x000fd00000000010 */
[----:B------:R-:W-:-:S08]  /*0810*/  DADD R16, R12, R22 ;  /* 0x000000000c107229 */ /* 0x000fd00000000016 */
[--C-:B------:R-:W-:Y:S02]  /*0820*/  DADD R18, R10, R16.reuse ;  /* 0x000000000a127229 */ /* 0x100fe40000000010 */
[----:B------:R-:W-:-:S06]  /*0830*/  DADD R12, R12, -R16 ;  /* 0x000000000c0c7229 */ /* 0x000fcc0000000810 */
[----:B------:R-:W-:Y:S02]  /*0840*/  DADD R10, R10, -R18 ;  /* 0x000000000a0a7229 */ /* 0x000fe40000000812 */
[----:B------:R-:W-:-:S06]  /*0850*/  DADD R12, R22, R12 ;  /* 0x00000000160c7229 */ /* 0x000fcc000000000c */
[----:B------:R-:W-:-:S08]  /*0860*/  DADD R10, R16, R10 ;  /* 0x00000000100a7229 */ /* 0x000fd0000000000a */
[----:B------:R-:W-:Y:S01]  /*0870*/  DADD R10, R12, R10 ;  /* 0x000000000c0a7229 */ /* 0x000fe2000000000a */
[C---:B------:R-:W-:Y:S02]  /*0880*/  VIADD R12, R27.reuse, 0xfffffc01 ;  /* 0xfffffc011b0c7836 */ /* 0x040fe40000000000 */
[----:B------:R-:W-:Y:S02]  /*0890*/  @P2 VIADD R12, R27, 0xfffffc02 ;  /* 0xfffffc021b0c2836 */ /* 0x000fe40000000000 */
[----:B------:R-:W-:-:S03]  /*08a0*/  IMAD.MOV.U32 R13, RZ, RZ, 0x43300000 ;  /* 0x43300000ff0d7424 */ /* 0x000fc600078e00ff */
[----:B------:R-:W-:Y:S01]  /*08b0*/  DADD R16, R14, R10 ;  /* 0x000000000e107229 */ /* 0x000fe2000000000a */
[----:B------:R-:W-:-:S06]  /*08c0*/  LOP3.LUT R12, R12, 0x80000000, RZ, 0x3c, !PT ;  /* 0x800000000c0c7812 */ /* 0x000fcc00078e3cff */
[----:B------:R-:W-:Y:S01]  /*08d0*/  DADD R12, R12, -UR6 ;  /* 0x800000060c0c7e29 */ /* 0x000fe20008000000 */
[----:B------:R-:W-:Y:S01]  /*08e0*/  UMOV UR6, 0xfefa39ef ;  /* 0xfefa39ef00067882 */ /* 0x000fe20000000000 */
[----:B------:R-:W-:Y:S01]  /*08f0*/  DADD R14, R18, R16 ;  /* 0x00000000120e7229 */ /* 0x000fe20000000010 */
[----:B------:R-:W-:-:S07]  /*0900*/  UMOV UR7, 0x3fe62e42 ;  /* 0x3fe62e4200077882 */ /* 0x000fce0000000000 */
[--C-:B------:R-:W-:Y:S02]  /*0910*/  DFMA R10, R12, UR6, R14.reuse ;  /* 0x000000060c0a7c2b */ /* 0x100fe4000800000e */
[----:B------:R-:W-:-:S06]  /*0920*/  DADD R20, R18, -R14 ;  /* 0x0000000012147229 */ /* 0x000fcc000000080e */
[----:B------:R-:W-:Y:S02]  /*0930*/  DFMA R18, R12, -UR6, R10 ;  /* 0x800000060c127c2b */ /* 0x000fe4000800000a */
[----:B------:R-:W-:-:S06]  /*0940*/  DADD R20, R16, R20 ;  /* 0x0000000010147229 */ /* 0x000fcc0000000014 */
[----:B------:R-:W-:-:S08]  /*0950*/  DADD R18, -R14, R18 ;  /* 0x000000000e127229 */ /* 0x000fd00000000112 */
[----:B------:R-:W-:-:S08]  /*0960*/  DADD R16, R20, -R18 ;  /* 0x0000000014107229 */ /* 0x000fd00000000812 */
[----:B------:R-:W-:Y:S01]  /*0970*/  DFMA R16, R12, UR8, R16 ;  /* 0x000000080c107c2b */ /* 0x000fe20008000010 */
[C---:B------:R-:W-:Y:S01]  /*0980*/  IMAD.SHL.U32 R12, R7.reuse, 0x2, RZ ;  /* 0x00000002070c7824 */ /* 0x040fe200078e00ff */
[----:B------:R-:W-:-:S04]  /*0990*/  LOP3.LUT R13, R7, 0xff0fffff, RZ, 0xc0, !PT ;  /* 0xff0fffff070d7812 */ /* 0x000fc800078ec0ff */
[----:B------:R-:W-:Y:S02]  /*09a0*/  ISETP.GT.U32.AND P1, PT, R12, -0x2000001, PT ;  /* 0xfdffffff0c00780c */ /* 0x000fe40003f24070 */
[----:B------:R-:W-:Y:S01]  /*09b0*/  DADD R14, R10, R16 ;  /* 0x000000000a0e7229 */ /* 0x000fe20000000010 */
[----:B------:R-:W-:Y:S01]  /*09c0*/  IMAD.MOV.U32 R12, RZ, RZ, R6 ;  /* 0x000000ffff0c7224 */ /* 0x000fe200078e0006 */
[----:B------:R-:W-:-:S06]  /*09d0*/  SEL R13, R13, R7, P1 ;  /* 0x000000070d0d7207 */ /* 0x000fcc0000800000 */
[----:B------:R-:W-:Y:S02]  /*09e0*/  DADD R18, R10, -R14 ;  /* 0x000000000a127229 */ /* 0x000fe4000000080e */
[----:B------:R-:W-:-:S06]  /*09f0*/  DMUL R10, R14, R12 ;  /* 0x0000000c0e0a7228 */ /* 0x000fcc0000000000 */
[----:B------:R-:W-:Y:S02]  /*0a00*/  DADD R18, R16, R18 ;  /* 0x0000000010127229 */ /* 0x000fe40000000012 */
[----:B------:R-:W-:-:S08]  /*0a10*/  DFMA R14, R14, R12, -R10 ;  /* 0x0000000c0e0e722b */ /* 0x000fd0000000080a */
[----:B------:R-:W-:Y:S01]  /*0a20*/  DFMA R18, R18, R12, R14 ;  /* 0x0000000c1212722b */ /* 0x000fe2000000000e */
[----:B------:R-:W-:Y:S02]  /*0a30*/  IMAD.MOV.U32 R12, RZ, RZ, 0x652b82fe ;  /* 0x652b82feff0c7424 */ /* 0x000fe400078e00ff */
[----:B------:R-:W-:-:S05]  /*0a40*/  IMAD.MOV.U32 R13, RZ, RZ, 0x3ff71547 ;  /* 0x3ff71547ff0d7424 */ /* 0x000fca00078e00ff */
[----:B------:R-:W-:-:S08]  /*0a50*/  DADD R14, R10, R18 ;  /* 0x000000000a0e7229 */ /* 0x000fd00000000012 */
[----:B------:R-:W-:Y:S02]  /*0a60*/  DFMA R12, R14, R12, 6.75539944105574400000e+15 ;  /* 0x433800000e0c742b */ /* 0x000fe4000000000c */
[----:B------:R-:W-:Y:S01]  /*0a70*/  FSETP.GEU.AND P1, PT, |R15|, 4.1917929649353027344, PT ;  /* 0x4086232b0f00780b */ /* 0x000fe20003f2e200 */
[----:B------:R-:W-:-:S05]  /*0a80*/  DADD R10, R10, -R14 ;  /* 0x000000000a0a7229 */ /* 0x000fca000000080e */
[----:B------:R-:W-:-:S03]  /*0a90*/  DADD R16, R12, -6.75539944105574400000e+15 ;  /* 0xc33800000c107429 */ /* 0x000fc60000000000 */
[----:B------:R-:W-:-:S05]  /*0aa0*/  DADD R18, R18, R10 ;  /* 0x0000000012127229 */ /* 0x000fca000000000a */
[----:B------:R-:W-:Y:S01]  /*0ab0*/  DFMA R20, R16, -UR6, R14 ;  /* 0x8000000610147c2b */ /* 0x000fe2000800000e */
[----:B------:R-:W-:Y:S01]  /*0ac0*/  UMOV UR6, 0x3b39803f ;  /* 0x3b39803f00067882 */ /* 0x000fe20000000000 */
[----:B------:R-:W-:-:S06]  /*0ad0*/  UMOV UR7, 0x3c7abc9e ;  /* 0x3c7abc9e00077882 */ /* 0x000fcc0000000000 */
[----:B------:R-:W-:Y:S01]  /*0ae0*/  DFMA R16, R16, -UR6, R20 ;  /* 0x8000000610107c2b */ /* 0x000fe20008000014 */
[----:B------:R-:W-:Y:S01]  /*0af0*/  UMOV UR6, 0x69ce2bdf ;  /* 0x69ce2bdf00067882 */ /* 0x000fe20000000000 */
[----:B------:R-:W-:Y:S01]  /*0b00*/  IMAD.MOV.U32 R20, RZ, RZ, -0x35dec16 ;  /* 0xfca213eaff147424 */ /* 0x000fe200078e00ff */
[----:B------:R-:W-:Y:S01]  /*0b10*/  UMOV UR7, 0x3e5ade15 ;  /* 0x3e5ade1500077882 */ /* 0x000fe20000000000 */
[----:B------:R-:W-:-:S06]  /*0b20*/  IMAD.MOV.U32 R21, RZ, RZ, 0x3e928af3 ;  /* 0x3e928af3ff157424 */ /* 0x000fcc00078e00ff */
[----:B------:R-:W-:Y:S01]  /*0b30*/  DFMA R20, R16, UR6, R20 ;  /* 0x0000000610147c2b */ /* 0x000fe20008000014 */
[----:B------:R-:W-:Y:S01]  /*0b40*/  UMOV UR6, 0x62401315 ;  /* 0x6240131500067882 */ /* 0x000fe20000000000 */
[----:B------:R-:W-:-:S06]  /*0b50*/  UMOV UR7, 0x3ec71dee ;  /* 0x3ec71dee00077882 */ /* 0x000fcc0000000000 */
[----:B------:R-:W-:Y:S01]  /*0b60*/  DFMA R20, R16, R20, UR6 ;  /* 0x0000000610147e2b */ /* 0x000fe20008000014 */
        /* <DEDUP_REMOVED lines=20> */
[----:B------:R-:W-:-:S08]  /*0cb0*/  DFMA R20, R16, R20, UR6 ;  /* 0x0000000610147e2b */ /* 0x000fd00008000014 */
[----:B------:R-:W-:-:S08]  /*0cc0*/  DFMA R20, R16, R20, 1 ;  /* 0x3ff000001014742b */ /* 0x000fd00000000014 */
[----:B------:R-:W-:-:S10]  /*0cd0*/  DFMA R16, R16, R20, 1 ;  /* 0x3ff000001010742b */ /* 0x000fd40000000014 */
[----:B------:R-:W-:Y:S02]  /*0ce0*/  IMAD R11, R12, 0x100000, R17 ;  /* 0x001000000c0b7824 */ /* 0x000fe400078e0211 */
[----:B------:R-:W-:Y:S01]  /*0cf0*/  IMAD.MOV.U32 R10, RZ, RZ, R16 ;  /* 0x000000ffff0a7224 */ /* 0x000fe200078e0010 */
[----:B------:R-:W-:Y:S06]  /*0d00*/  @!P1 BRA `(.L_x_3) ;  /* 0x0000000000309947 */ /* 0x000fec0003800000 */
[----:B------:R-:W-:Y:S01]  /*0d10*/  FSETP.GEU.AND P2, PT, |R15|, 4.2275390625, PT ;  /* 0x408748000f00780b */ /* 0x000fe20003f4e200 */
[C---:B------:R-:W-:Y:S02]  /*0d20*/  DADD R20, R14.reuse, +INF ;  /* 0x7ff000000e147429 */ /* 0x040fe40000000000 */
[----:B------:R-:W-:-:S08]  /*0d30*/  DSETP.GEU.AND P1, PT, R14, RZ, PT ;  /* 0x000000ff0e00722a */ /* 0x000fd00003f2e000 */
[----:B------:R-:W-:Y:S02]  /*0d40*/  FSEL R11, R21, RZ, P1 ;  /* 0x000000ff150b7208 */ /* 0x000fe40000800000 */
[----:B------:R-:W-:-:S04]  /*0d50*/  @!P2 LEA.HI R10, R12, R12, RZ, 0x1 ;  /* 0x0000000c0c0aa211 */ /* 0x000fc800078f08ff */
[----:B------:R-:W-:Y:S02]  /*0d60*/  @!P2 SHF.R.S32.HI R13, RZ, 0x1, R10 ;  /* 0x00000001ff0da819 */ /* 0x000fe4000001140a */
[----:B------:R-:W-:-:S03]  /*0d70*/  FSEL R10, R20, RZ, P1 ;  /* 0x000000ff140a7208 */ /* 0x000fc60000800000 */
[----:B------:R-:W-:Y:S02]  /*0d80*/  @!P2 IMAD.IADD R12, R12, 0x1, -R13 ;  /* 0x000000010c0ca824 */ /* 0x000fe400078e0a0d */
[----:B------:R-:W-:-:S03]  /*0d90*/  @!P2 IMAD R17, R13, 0x100000, R17 ;  /* 0x001000000d11a824 */ /* 0x000fc600078e0211 */
[----:B------:R-:W-:Y:S01]  /*0da0*/  @!P2 LEA R13, R12, 0x3ff00000, 0x14 ;  /* 0x3ff000000c0da811 */ /* 0x000fe200078ea0ff */
[----:B------:R-:W-:-:S06]  /*0db0*/  @!P2 IMAD.MOV.U32 R12, RZ, RZ, RZ ;  /* 0x000000ffff0ca224 */ /* 0x000fcc00078e00ff */
[----:B------:R-:W-:-:S11]  /*0dc0*/  @!P2 DMUL R10, R16, R12 ;  /* 0x0000000c100aa228 */ /* 0x000fd60000000000 */
.L_x_3:
[----:B------:R-:W-:Y:S02]  /*0dd0*/  DFMA R18, R18, R10, R10 ;  /* 0x0000000a1212722b */ /* 0x000fe4000000000a */
[----:B------:R-:W-:-:S08]  /*0de0*/  DSETP.NEU.AND P1, PT, |R10|, +INF , PT ;  /* 0x7ff000000a00742a */ /* 0x000fd00003f2d200 */
[----:B------:R-:W-:Y:S01]  /*0df0*/  FSEL R15, R10, R18, !P1 ;  /* 0x000000120a0f7208 */ /* 0x000fe20004800000 */
[----:B------:R-:W-:Y:S01]  /*0e00*/  IMAD.MOV.U32 R10, RZ, RZ, R0 ;  /* 0x000000ffff0a7224 */ /* 0x000fe200078e0000 */
[----:B------:R-:W-:Y:S01]  /*0e10*/  FSEL R18, R11, R19, !P1 ;  /* 0x000000130b127208 */ /* 0x000fe20004800000 */
[----:B------:R-:W-:-:S04]  /*0e20*/  IMAD.MOV.U32 R11, RZ, RZ, 0x0 ;  /* 0x00000000ff0b7424 */ /* 0x000fc800078e00ff */
[----:B------:R-:W-:Y:S05]  /*0e30*/  RET.REL.NODEC R10 `(_Z14exponentiationPiS_S_) ;  /* 0xfffffff00a707950 */ /* 0x000fea0003c3ffff */
.L_x_4:
[----:B------:R-:W-:-:S00]  /*0e40*/  BRA `(.L_x_4) ;  /* 0xfffffffc00fc7947 */ /* 0x000fc0000383ffff */
[----:B------:R-:W-:-:S00]  /*0e50*/  NOP ;  /* 0x0000000000007918 */ /* 0x000fc00000000000 */
        /* <DEDUP_REMOVED lines=10> */
.L_x_6:


//--------------------- .text._Z7modularPiS_S_    --------------------------
	.section	.text._Z7modularPiS_S_,"ax",@progbits
	.align	128
        .global         _Z7modularPiS_S_
        .type           _Z7modularPiS_S_,@function
        .size           _Z7modularPiS_S_,(.L_x_8 - _Z7modularPiS_S_)
        .other          _Z7modularPiS_S_,@"STO_CUDA_ENTRY STV_DEFAULT"
_Z7modularPiS_S_:
.text._Z7modularPiS_S_:
[----:B------:R-:W-:Y:S01]  /*0000*/  LDC R1, c[0x0][0x37c] ;  /* 0x0000df00ff017b82 */ /* 0x000fe20000000800 */
[----:B------:R-:W0:Y:S07]  /*0010*/  S2R R0, SR_TID.X ;  /* 0x0000000000007919 */ /* 0x000e2e0000002100 */
[----:B------:R-:W0:Y:S01]  /*0020*/  LDC.64 R2, c[0x0][0x388] ;  /* 0x0000e200ff027b82 */ /* 0x000e220000000a00 */
[----:B------:R-:W1:Y:S07]  /*0030*/  LDCU.64 UR4, c[0x0][0x358] ;  /* 0x00006b00ff0477ac */ /* 0x000e6e0008000a00 */
[----:B------:R-:W2:Y:S01]  /*0040*/  LDC.64 R4, c[0x0][0x380] ;  /* 0x0000e000ff047b82 */ /* 0x000ea20000000a00 */
[----:B0-----:R-:W-:-:S06]  /*0050*/  IMAD.WIDE.U32 R2, R0, 0x4, R2 ;  /* 0x0000000400027825 */ /* 0x001fcc00078e0002 */
[----:B-1----:R-:W3:Y:S01]  /*0060*/  LDG.E R2, desc[UR4][R2.64] ;  /* 0x0000000402027981 */ /* 0x002ee2000c1e1900 */
[----:B--2---:R-:W-:-:S05]  /*0070*/  IMAD.WIDE.U32 R4, R0, 0x4, R4 ;  /* 0x0000000400047825 */ /* 0x004fca00078e0004 */
[----:B------:R0:W2:Y:S01]  /*0080*/  LDG.E R8, desc[UR4][R4.64] ;  /* 0x0000000404087981 */ /* 0x0000a2000c1e1900 */
[-C--:B---3--:R-:W-:Y:S02]  /*0090*/  IABS R10, R2.reuse ;  /* 0x00000002000a7213 */ /* 0x088fe40000000000 */
[----:B0-----:R-:W-:Y:S02]  /*00a0*/  IABS R5, R2 ;  /* 0x0000000200057213 */ /* 0x001fe40000000000 */
[----:B------:R-:W0:Y:S01]  /*00b0*/  I2F.RP R9, R10 ;  /* 0x0000000a00097306 */ /* 0x000e220000209400 */
[----:B--2---:R-:W-:Y:S02]  /*00c0*/  IABS R4, R8 ;  /* 0x0000000800047213 */ /* 0x004fe40000000000 */
[----:B------:R-:W-:-:S05]  /*00d0*/  ISETP.GE.AND P2, PT, R8, RZ, PT ;  /* 0x000000ff0800720c */ /* 0x000fca0003f46270 */
[----:B0-----:R-:W0:Y:S02]  /*00e0*/  MUFU.RCP R9, R9 ;  /* 0x0000000900097308 */ /* 0x001e240000001000 */
[----:B0-----:R-:W-:-:S06]  /*00f0*/  VIADD R6, R9, 0xffffffe ;  /* 0x0ffffffe09067836 */ /* 0x001fcc0000000000 */
[----:B------:R0:W1:Y:S02]  /*0100*/  F2I.FTZ.U32.TRUNC.NTZ R7, R6 ;  /* 0x0000000600077305 */ /* 0x000064000021f000 */
[----:B0-----:R-:W-:Y:S01]  /*0110*/  IMAD.MOV.U32 R6, RZ, RZ, RZ ;  /* 0x000000ffff067224 */ /* 0x001fe200078e00ff */
[----:B-1----:R-:W-:-:S05]  /*0120*/  IADD3 R3, PT, PT, RZ, -R7, RZ ;  /* 0x80000007ff037210 */ /* 0x002fca0007ffe0ff */
[----:B------:R-:W-:-:S04]  /*0130*/  IMAD R3, R3, R10, RZ ;  /* 0x0000000a03037224 */ /* 0x000fc800078e02ff */
[----:B------:R-:W-:Y:S01]  /*0140*/  IMAD.HI.U32 R7, R7, R3, R6 ;  /* 0x0000000307077227 */ /* 0x000fe200078e0006 */
[----:B------:R-:W-:-:S05]  /*0150*/  IADD3 R3, PT, PT, RZ, -R5, RZ ;  /* 0x80000005ff037210 */ /* 0x000fca0007ffe0ff */
[----:B------:R-:W-:-:S04]  /*0160*/  IMAD.HI.U32 R7, R7, R4, RZ ;  /* 0x0000000407077227 */ /* 0x000fc800078e00ff */
[----:B------:R-:W-:Y:S02]  /*0170*/  IMAD R7, R7, R3, R4 ;  /* 0x0000000307077224 */ /* 0x000fe400078e0204 */
[----:B------:R-:W0:Y:S03]  /*0180*/  LDC.64 R4, c[0x0][0x390] ;  /* 0x0000e400ff047b82 */ /* 0x000e260000000a00 */
[----:B------:R-:W-:-:S13]  /*0190*/  ISETP.GT.U32.AND P0, PT, R10, R7, PT ;  /* 0x000000070a00720c */ /* 0x000fda0003f04070 */
[----:B------:R-:W-:Y:S01]  /*01a0*/  @!P0 IMAD.IADD R7, R7, 0x1, -R10 ;  /* 0x0000000107078824 */ /* 0x000fe200078e0a0a */
[----:B------:R-:W-:-:S04]  /*01b0*/  ISETP.NE.AND P0, PT, R2, RZ, PT ;  /* 0x000000ff0200720c */ /* 0x000fc80003f05270 */
[----:B------:R-:W-:Y:S01]  /*01c0*/  ISETP.GT.U32.AND P1, PT, R10, R7, PT ;  /* 0x000000070a00720c */ /* 0x000fe20003f24070 */
[----:B0-----:R-:W-:-:S12]  /*01d0*/  IMAD.WIDE.U32 R4, R0, 0x4, R4 ;  /* 0x0000000400047825 */ /* 0x001fd800078e0004 */
[----:B------:R-:W-:-:S05]  /*01e0*/  @!P1 IADD3 R7, PT, PT, R7, -R10, RZ ;  /* 0x8000000a07079210 */ /* 0x000fca0007ffe0ff */
[----:B------:R-:W-:Y:S01]  /*01f0*/  @!P2 IMAD.MOV R7, RZ, RZ, -R7 ;  /* 0x000000ffff07a224 */ /* 0x000fe200078e0a07 */
[----:B------:R-:W-:-:S05]  /*0200*/  @!P0 LOP3.LUT R7, RZ, R2, RZ, 0x33, !PT ;  /* 0x00000002ff078212 */ /* 0x000fca00078e33ff */
[----:B------:R-:W-:Y:S01]  /*0210*/  STG.E desc[UR4][R4.64], R7 ;  /* 0x0000000704007986 */ /* 0x000fe2000c101904 */
[----:B------:R-:W-:Y:S05]  /*0220*/  EXIT ;  /* 0x000000000000794d */ /* 0x000fea0003800000 */
.L_x_5:
        /* <DEDUP_REMOVED lines=13> */
.L_x_8:


//--------------------- .nv.shared.reserved.0     --------------------------
	.section	.nv.shared.reserved.0,"aw",@nobits
	.weak		__nv_reservedSMEM_offset_0_alias
	.size		__nv_reservedSMEM_offset_0_alias, 0, 64
	.other		__nv_reservedSMEM_offset_0_alias,@"STO_CUDA_RESERVED_SHARED STV_DEFAULT"
__nv_reservedSMEM_offset_0_alias:
	.zero		0
	.zero		64


//--------------------- .nv.constant0._Z14exponentiationPiS_S_ --------------------------
	.section	.nv.constant0._Z14exponentiationPiS_S_,"a",@progbits
	.sectionflags	@""
	.align	4
.nv.constant0._Z14exponentiationPiS_S_:
	.zero		920


//--------------------- .nv.constant0._Z7modularPiS_S_ --------------------------
	.section	.nv.constant0._Z7modularPiS_S_,"a",@progbits
	.sectionflags	@""
	.align	4
.nv.constant0._Z7modularPiS_S_:
	.zero		920


//--------------------- SYMBOLS --------------------------

	.type		.nv.reservedSmem.offset0,@object
	.size		.nv.reservedSmem.offset0,0x4
